//
// Generated by NVIDIA NVVM Compiler
//
// Compiler Build ID: CL-36424714
// Cuda compilation tools, release 13.0, V13.0.88
// Based on NVVM 20.0.0
//

.version 9.0
.target sm_100
.address_size 64

	// .globl	_Z16mandelbrotKernelPiiidddi

.visible .entry _Z16mandelbrotKernelPiiidddi(
	.param .u64 .ptr .align 1 _Z16mandelbrotKernelPiiidddi_param_0,
	.param .u32 _Z16mandelbrotKernelPiiidddi_param_1,
	.param .u32 _Z16mandelbrotKernelPiiidddi_param_2,
	.param .f64 _Z16mandelbrotKernelPiiidddi_param_3,
	.param .f64 _Z16mandelbrotKernelPiiidddi_param_4,
	.param .f64 _Z16mandelbrotKernelPiiidddi_param_5,
	.param .u32 _Z16mandelbrotKernelPiiidddi_param_6
)
{
	.reg .pred 	%p<5>;
	.reg .b32 	%r<19>;
	.reg .b64 	%rd<5>;
	.reg .b64 	%fd<26>;

	ld.param.u64 	%rd1, [_Z16mandelbrotKernelPiiidddi_param_0];
	ld.param.u32 	%r5, [_Z16mandelbrotKernelPiiidddi_param_1];
	ld.param.u32 	%r6, [_Z16mandelbrotKernelPiiidddi_param_2];
	ld.param.f64 	%fd9, [_Z16mandelbrotKernelPiiidddi_param_3];
	ld.param.f64 	%fd10, [_Z16mandelbrotKernelPiiidddi_param_4];
	ld.param.f64 	%fd11, [_Z16mandelbrotKernelPiiidddi_param_5];
	ld.param.u32 	%r7, [_Z16mandelbrotKernelPiiidddi_param_6];
	mov.u32 	%r8, %tid.x;
	mov.u32 	%r9, %ctaid.x;
	mov.u32 	%r10, %ntid.x;
	mad.lo.s32 	%r1, %r9, %r10, %r8;
	mul.lo.s32 	%r11, %r6, %r5;
	setp.ge.s32 	%p1, %r1, %r11;
	@%p1 bra 	$L__BB0_6;
	div.s32 	%r13, %r1, %r5;
	mul.lo.s32 	%r14, %r13, %r5;
	sub.s32 	%r15, %r1, %r14;
	cvt.rn.f64.s32 	%fd12, %r15;
	cvt.rn.f64.s32 	%fd13, %r5;
	mul.f64 	%fd14, %fd13, 0d3FE0000000000000;
	sub.f64 	%fd15, %fd12, %fd14;
	fma.rn.f64 	%fd1, %fd11, %fd15, %fd9;
	cvt.rn.f64.s32 	%fd16, %r13;
	cvt.rn.f64.s32 	%fd17, %r6;
	mul.f64 	%fd18, %fd17, 0d3FE0000000000000;
	sub.f64 	%fd19, %fd16, %fd18;
	fma.rn.f64 	%fd2, %fd11, %fd19, %fd10;
	setp.lt.s32 	%p2, %r7, 1;
	mov.b32 	%r18, 0;
	@%p2 bra 	$L__BB0_5;
	mov.f64 	%fd24, 0d0000000000000000;
	mov.b32 	%r17, 0;
	mov.f64 	%fd25, %fd24;
$L__BB0_3:
	mul.f64 	%fd5, %fd25, %fd25;
	mul.f64 	%fd6, %fd24, %fd24;
	add.f64 	%fd21, %fd5, %fd6;
	setp.gt.f64 	%p3, %fd21, 0d4010000000000000;
	mov.u32 	%r18, %r17;
	@%p3 bra 	$L__BB0_5;
	add.f64 	%fd22, %fd25, %fd25;
	fma.rn.f64 	%fd24, %fd22, %fd24, %fd2;
	sub.f64 	%fd23, %fd5, %fd6;
	add.f64 	%fd25, %fd1, %fd23;
	add.s32 	%r17, %r17, 1;
	setp.ne.s32 	%p4, %r17, %r7;
	mov.u32 	%r18, %r7;
	@%p4 bra 	$L__BB0_3;
$L__BB0_5:
	cvta.to.global.u64 	%rd2, %rd1;
	mul.wide.s32 	%rd3, %r1, 4;
	add.s64 	%rd4, %rd2, %rd3;
	st.global.u32 	[%rd4], %r18;
$L__BB0_6:
	ret;

}


// ===== COMPILED SASS (sm_100) =====

	.target	sm_100

	.elftype	@"ET_EXEC"


//--------------------- .note.nv.tkinfo           --------------------------
	.section	.note.nv.tkinfo,"",@"SHT_NOTE"
	.sectionflags	@"SHF_NOTE_NV_TKINFO"
	.tkinfo
        /*0018*/ 	.word	0x00000002
        /*0030*/ 	.string	""
        /*0030*/ 	.string	"ptxas"
        /*0030*/ 	.string	"Cuda compilation tools, release 13.0, V13.0.88"
        /*0030*/ 	.string	"Build cuda_13.0.r13.0/compiler.36424714_0"
        /*0030*/ 	.string	"-arch sm_100 -m 64 "



//--------------------- .note.nv.cuinfo           --------------------------
	.section	.note.nv.cuinfo,"",@"SHT_NOTE"
	.sectionflags	@"SHF_NOTE_NV_CUINFO"
        /*0018*/ 	.short	0x0002
        /*001a*/ 	.short	0x0064
        /*001c*/ 	.short	0x0082
	.zero		2


//--------------------- .nv.info                  --------------------------
	.section	.nv.info,"",@"SHT_CUDA_INFO"
	.align	4


	//----- nvinfo : EIATTR_REGCOUNT
	.align		4
        /*0000*/ 	.byte	0x04, 0x2f
        /*0002*/ 	.short	(.L_1 - .L_0)
	.align		4
.L_0:
        /*0004*/ 	.word	index@(_Z16mandelbrotKernelPiiidddi)
        /*0008*/ 	.word	0x00000016


	//----- nvinfo : EIATTR_FRAME_SIZE
	.align		4
.L_1:
        /*000c*/ 	.byte	0x04, 0x11
        /*000e*/ 	.short	(.L_3 - .L_2)
	.align		4
.L_2:
        /*0010*/ 	.word	index@(_Z16mandelbrotKernelPiiidddi)
        /*0014*/ 	.word	0x00000000


	//----- nvinfo : EIATTR_MIN_STACK_SIZE
	.align		4
.L_3:
        /*0018*/ 	.byte	0x04, 0x12
        /*001a*/ 	.short	(.L_5 - .L_4)
	.align		4
.L_4:
        /*001c*/ 	.word	index@(_Z16mandelbrotKernelPiiidddi)
        /*0020*/ 	.word	0x00000000
.L_5:


//--------------------- .nv.compat                --------------------------
	.section	.nv.compat,"",@"SHT_CUDA_COMPAT_INFO"
	.align	4
        /*0000*/ 	.byte	0x02, 0x09, 0x00, 0x00, 0x02, 0x02, 0x01, 0x00, 0x02, 0x05, 0x05, 0x00, 0x03, 0x07, 0x01, 0x01
        /*0010*/ 	.byte	0x02, 0x03, 0x00, 0x00, 0x02, 0x06, 0x01, 0x00, 0x04, 0x0b, 0x08, 0x00, 0x01, 0x00, 0x00, 0x00
        /*0020*/ 	.byte	0x00, 0x00, 0x00, 0x00


//--------------------- .nv.info._Z16mandelbrotKernelPiiidddi --------------------------
	.section	.nv.info._Z16mandelbrotKernelPiiidddi,"",@"SHT_CUDA_INFO"
	.sectionflags	@""
	.align	4


	//----- nvinfo : EIATTR_CUDA_API_VERSION
	.align		4
        /*0000*/ 	.byte	0x04, 0x37
        /*0002*/ 	.short	(.L_7 - .L_6)
.L_6:
        /*0004*/ 	.word	0x00000082


	//----- nvinfo : EIATTR_KPARAM_INFO
	.align		4
.L_7:
        /*0008*/ 	.byte	0x04, 0x17
        /*000a*/ 	.short	(.L_9 - .L_8)
.L_8:
        /*000c*/ 	.word	0x00000000
        /*0010*/ 	.short	0x0006
        /*0012*/ 	.short	0x0028
        /*0014*/ 	.byte	0x00, 0xf0, 0x11, 0x00


	//----- nvinfo : EIATTR_KPARAM_INFO
	.align		4
.L_9:
        /*0018*/ 	.byte	0x04, 0x17
        /*001a*/ 	.short	(.L_11 - .L_10)
.L_10:
        /*001c*/ 	.word	0x00000000
        /*0020*/ 	.short	0x0005
        /*0022*/ 	.short	0x0020
        /*0024*/ 	.byte	0x00, 0xf0, 0x21, 0x00


	//----- nvinfo : EIATTR_KPARAM_INFO
	.align		4
.L_11:
        /*0028*/ 	.byte	0x04, 0x17
        /*002a*/ 	.short	(.L_13 - .L_12)
.L_12:
        /*002c*/ 	.word	0x00000000
        /*0030*/ 	.short	0x0004
        /*0032*/ 	.short	0x0018
        /*0034*/ 	.byte	0x00, 0xf0, 0x21, 0x00


	//----- nvinfo : EIATTR_KPARAM_INFO
	.align		4
.L_13:
        /*0038*/ 	.byte	0x04, 0x17
        /*003a*/ 	.short	(.L_15 - .L_14)
.L_14:
        /*003c*/ 	.word	0x00000000
        /*0040*/ 	.short	0x0003
        /*0042*/ 	.short	0x0010
        /*0044*/ 	.byte	0x00, 0xf0, 0x21, 0x00


	//----- nvinfo : EIATTR_KPARAM_INFO
	.align		4
.L_15:
        /*0048*/ 	.byte	0x04, 0x17
        /*004a*/ 	.short	(.L_17 - .L_16)
.L_16:
        /*004c*/ 	.word	0x00000000
        /*0050*/ 	.short	0x0002
        /*0052*/ 	.short	0x000c
        /*0054*/ 	.byte	0x00, 0xf0, 0x11, 0x00


	//----- nvinfo : EIATTR_KPARAM_INFO
	.align		4
.L_17:
        /*0058*/ 	.byte	0x04, 0x17
        /*005a*/ 	.short	(.L_19 - .L_18)
.L_18:
        /*005c*/ 	.word	0x00000000
        /*0060*/ 	.short	0x0001
        /*0062*/ 	.short	0x0008
        /*0064*/ 	.byte	0x00, 0xf0, 0x11, 0x00


	//----- nvinfo : EIATTR_KPARAM_INFO
	.align		4
.L_19:
        /*0068*/ 	.byte	0x04, 0x17
        /*006a*/ 	.short	(.L_21 - .L_20)
.L_20:
        /*006c*/ 	.word	0x00000000
        /*0070*/ 	.short	0x0000
        /*0072*/ 	.short	0x0000
        /*0074*/ 	.byte	0x00, 0xf5, 0x21, 0x00


	//----- nvinfo : EIATTR_SPARSE_MMA_MASK
	.align		4
.L_21:
        /*0078*/ 	.byte	0x03, 0x50
        /*007a*/ 	.short	0x0000


	//----- nvinfo : EIATTR_MAXREG_COUNT
	.align		4
        /*007c*/ 	.byte	0x03, 0x1b
        /*007e*/ 	.short	0x00ff


	//----- nvinfo : EIATTR_MERCURY_ISA_VERSION
	.align		4
        /*0080*/ 	.byte	0x03, 0x5f
        /*0082*/ 	.short	0x0101


	//----- nvinfo : EIATTR_VRC_CTA_INIT_COUNT
	.align		4
        /*0084*/ 	.byte	0x02, 0x4a
	.zero		1
	.zero		1


	//----- nvinfo : EIATTR_EXIT_INSTR_OFFSETS
	.align		4
        /*0088*/ 	.byte	0x04, 0x1c
        /*008a*/ 	.short	(.L_23 - .L_22)


	//   ....[0]....
.L_22:
        /*008c*/ 	.word	0x00000080


	//   ....[1]....
        /*0090*/ 	.word	0x000004a0


	//----- nvinfo : EIATTR_CRS_STACK_SIZE
	.align		4
.L_23:
        /*0094*/ 	.byte	0x04, 0x1e
        /*0096*/ 	.short	(.L_25 - .L_24)
.L_24:
        /*0098*/ 	.word	0x00000000


	//----- nvinfo : EIATTR_CBANK_PARAM_SIZE
	.align		4
.L_25:
        /*009c*/ 	.byte	0x03, 0x19
        /*009e*/ 	.short	0x002c


	//----- nvinfo : EIATTR_PARAM_CBANK
	.align		4
        /*00a0*/ 	.byte	0x04, 0x0a
        /*00a2*/ 	.short	(.L_27 - .L_26)
	.align		4
.L_26:
        /*00a4*/ 	.word	index@(.nv.constant0._Z16mandelbrotKernelPiiidddi)
        /*00a8*/ 	.short	0x0380
        /*00aa*/ 	.short	0x002c


	//----- nvinfo : EIATTR_SW_WAR
	.align		4
.L_27:
        /*00ac*/ 	.byte	0x04, 0x36
        /*00ae*/ 	.short	(.L_29 - .L_28)
.L_28:
        /*00b0*/ 	.word	0x00000008
.L_29:


//--------------------- .nv.callgraph             --------------------------
	.section	.nv.callgraph,"",@"SHT_CUDA_CALLGRAPH"
	.align	4
	.sectionentsize	8
	.align		4
        /*0000*/ 	.word	0x00000000
	.align		4
        /*0004*/ 	.word	0xffffffff
	.align		4
        /*0008*/ 	.word	0x00000000
	.align		4
        /*000c*/ 	.word	0xfffffffe
	.align		4
        /*0010*/ 	.word	0x00000000
	.align		4
        /*0014*/ 	.word	0xfffffffd
	.align		4
        /*0018*/ 	.word	0x00000000
	.align		4
        /*001c*/ 	.word	0xfffffffc


//--------------------- .text._Z16mandelbrotKernelPiiidddi --------------------------
	.section	.text._Z16mandelbrotKernelPiiidddi,"ax",@progbits
	.align	128
        .global         _Z16mandelbrotKernelPiiidddi
        .type           _Z16mandelbrotKernelPiiidddi,@function
        .size           _Z16mandelbrotKernelPiiidddi,(.L_x_4 - _Z16mandelbrotKernelPiiidddi)
        .other          _Z16mandelbrotKernelPiiidddi,@"STO_CUDA_ENTRY STV_DEFAULT"
_Z16mandelbrotKernelPiiidddi:
.text._Z16mandelbrotKernelPiiidddi:
[----:B------:R-:W-:Y:S01]  /*0000*/  LDC R1, c[0x0][0x37c] ;  /* 0x0000df00ff017b82 */ /* 0x000fe20000000800 */
[----:B------:R-:W0:Y:S07]  /*0010*/  S2R R3, SR_TID.X ;  /* 0x0000000000037919 */ /* 0x000e2e0000002100 */
[----:B------:R-:W0:Y:S08]  /*0020*/  S2UR UR4, SR_CTAID.X ;  /* 0x00000000000479c3 */ /* 0x000e300000002500 */
[----:B------:R-:W0:Y:S08]  /*0030*/  LDC R0, c[0x0][0x360] ;  /* 0x0000d800ff007b82 */ /* 0x000e300000000800 */
[----:B------:R-:W1:Y:S01]  /*0040*/  LDC.64 R4, c[0x0][0x388] ;  /* 0x0000e200ff047b82 */ /* 0x000e620000000a00 */
[----:B0-----:R-:W-:-:S02]  /*0050*/  IMAD R3, R0, UR4, R3 ;  /* 0x0000000400037c24 */ /* 0x001fc4000f8e0203 */
[----:B-1----:R-:W-:-:S05]  /*0060*/  IMAD R0, R5, R4, RZ ;  /* 0x0000000405007224 */ /* 0x002fca00078e02ff */
[----:B------:R-:W-:-:S13]  /*0070*/  ISETP.GE.AND P0, PT, R3, R0, PT ;  /* 0x000000000300720c */ /* 0x000fda0003f06270 */
[----:B------:R-:W-:Y:S05]  /*0080*/  @P0 EXIT ;  /* 0x000000000000094d */ /* 0x000fea0003800000 */
[----:B------:R-:W-:Y:S01]  /*0090*/  IABS R9, R4 ;  /* 0x0000000400097213 */ /* 0x000fe20000000000 */
[----:B------:R-:W0:Y:S01]  /*00a0*/  LDCU UR8, c[0x0][0x3a8] ;  /* 0x00007500ff0877ac */ /* 0x000e220008000800 */
[----:B------:R-:W1:Y:S01]  /*00b0*/  LDC.64 R14, c[0x0][0x390] ;  /* 0x0000e400ff0e7b82 */ /* 0x000e620000000a00 */
[----:B------:R-:W-:Y:S01]  /*00c0*/  I2F.F64 R12, R5 ;  /* 0x00000005000c7312 */ /* 0x000fe20000201c00 */
[----:B------:R-:W2:Y:S01]  /*00d0*/  LDCU.64 UR6, c[0x0][0x3a0] ;  /* 0x00007400ff0677ac */ /* 0x000ea20008000a00 */
[----:B------:R-:W3:Y:S05]  /*00e0*/  LDCU.64 UR4, c[0x0][0x358] ;  /* 0x00006b00ff0477ac */ /* 0x000eea0008000a00 */
[----:B------:R-:W2:Y:S01]  /*00f0*/  LDC.64 R16, c[0x0][0x398] ;  /* 0x0000e600ff107b82 */ /* 0x000ea20000000a00 */
[----:B------:R-:W4:Y:S01]  /*0100*/  I2F.RP R0, R9 ;  /* 0x0000000900007306 */ /* 0x000f220000209400 */
[----:B0-----:R-:W-:-:S07]  /*0110*/  UISETP.GE.AND UP0, UPT, UR8, 0x1, UPT ;  /* 0x000000010800788c */ /* 0x001fce000bf06270 */
[----:B----4-:R-:W0:Y:S02]  /*0120*/  MUFU.RCP R0, R0 ;  /* 0x0000000000007308 */ /* 0x010e240000001000 */
[----:B0-----:R-:W-:-:S06]  /*0130*/  VIADD R6, R0, 0xffffffe ;  /* 0x0ffffffe00067836 */ /* 0x001fcc0000000000 */
[----:B------:R0:W4:Y:S02]  /*0140*/  F2I.FTZ.U32.TRUNC.NTZ R7, R6 ;  /* 0x0000000600077305 */ /* 0x000124000021f000 */
[----:B0-----:R-:W-:Y:S02]  /*0150*/  HFMA2 R6, -RZ, RZ, 0, 0 ;  /* 0x00000000ff067431 */ /* 0x001fe400000001ff */
[----:B----4-:R-:W-:-:S04]  /*0160*/  IMAD.MOV R2, RZ, RZ, -R7 ;  /* 0x000000ffff027224 */ /* 0x010fc800078e0a07 */
[----:B------:R-:W-:Y:S01]  /*0170*/  IMAD R11, R2, R9, RZ ;  /* 0x00000009020b7224 */ /* 0x000fe200078e02ff */
[----:B------:R-:W-:-:S03]  /*0180*/  IABS R2, R3 ;  /* 0x0000000300027213 */ /* 0x000fc60000000000 */
[----:B------:R-:W-:-:S06]  /*0190*/  IMAD.HI.U32 R7, R7, R11, R6 ;  /* 0x0000000b07077227 */ /* 0x000fcc00078e0006 */
[----:B------:R-:W-:-:S04]  /*01a0*/  IMAD.HI.U32 R7, R7, R2, RZ ;  /* 0x0000000207077227 */ /* 0x000fc800078e00ff */
[----:B------:R-:W-:-:S04]  /*01b0*/  IMAD.MOV R0, RZ, RZ, -R7 ;  /* 0x000000ffff007224 */ /* 0x000fc800078e0a07 */
[----:B------:R-:W-:-:S05]  /*01c0*/  IMAD R0, R9, R0, R2 ;  /* 0x0000000009007224 */ /* 0x000fca00078e0202 */
[----:B------:R-:W-:-:S13]  /*01d0*/  ISETP.GT.U32.AND P2, PT, R9, R0, PT ;  /* 0x000000000900720c */ /* 0x000fda0003f44070 */
[----:B------:R-:W-:Y:S01]  /*01e0*/  @!P2 IMAD.IADD R0, R0, 0x1, -R9 ;  /* 0x000000010000a824 */ /* 0x000fe200078e0a09 */
[----:B------:R-:W-:Y:S02]  /*01f0*/  @!P2 IADD3 R7, PT, PT, R7, 0x1, RZ ;  /* 0x000000010707a810 */ /* 0x000fe40007ffe0ff */
[----:B------:R-:W-:Y:S02]  /*0200*/  ISETP.NE.AND P2, PT, R4, RZ, PT ;  /* 0x000000ff0400720c */ /* 0x000fe40003f45270 */
[----:B------:R-:W-:Y:S02]  /*0210*/  ISETP.GE.U32.AND P0, PT, R0, R9, PT ;  /* 0x000000090000720c */ /* 0x000fe40003f06070 */
[----:B------:R-:W-:Y:S01]  /*0220*/  LOP3.LUT R0, R3, R4, RZ, 0x3c, !PT ;  /* 0x0000000403007212 */ /* 0x000fe200078e3cff */
[----:B------:R-:W-:Y:S03]  /*0230*/  I2F.F64 R8, R4 ;  /* 0x0000000400087312 */ /* 0x000fe60000201c00 */
[----:B------:R-:W-:-:S07]  /*0240*/  ISETP.GE.AND P1, PT, R0, RZ, PT ;  /* 0x000000ff0000720c */ /* 0x000fce0003f26270 */
[----:B------:R-:W-:-:S05]  /*0250*/  @P0 VIADD R7, R7, 0x1 ;  /* 0x0000000107070836 */ /* 0x000fca0000000000 */
[----:B------:R-:W-:-:S05]  /*0260*/  MOV R0, R7 ;  /* 0x0000000700007202 */ /* 0x000fca0000000f00 */
[----:B------:R-:W-:Y:S01]  /*0270*/  @!P1 IMAD.MOV R0, RZ, RZ, -R0 ;  /* 0x000000ffff009224 */ /* 0x000fe200078e0a00 */
[----:B------:R-:W-:-:S04]  /*0280*/  @!P2 LOP3.LUT R0, RZ, R4, RZ, 0x33, !PT ;  /* 0x00000004ff00a212 */ /* 0x000fc800078e33ff */
[----:B------:R-:W-:Y:S01]  /*0290*/  IADD3 R2, PT, PT, -R0, RZ, RZ ;  /* 0x000000ff00027210 */ /* 0x000fe20007ffe1ff */
[----:B------:R-:W0:Y:S04]  /*02a0*/  I2F.F64 R10, R0 ;  /* 0x00000000000a7312 */ /* 0x000e280000201c00 */
[----:B------:R-:W-:-:S04]  /*02b0*/  IMAD R2, R4, R2, R3 ;  /* 0x0000000204027224 */ /* 0x000fc800078e0203 */
[----:B------:R-:W4:Y:S01]  /*02c0*/  I2F.F64 R6, R2 ;  /* 0x0000000200067312 */ /* 0x000f220000201c00 */
[----:B0-----:R-:W-:Y:S02]  /*02d0*/  DFMA R10, R12, -0.5, R10 ;  /* 0xbfe000000c0a782b */ /* 0x001fe4000000000a */
[----:B----4-:R-:W-:-:S06]  /*02e0*/  DFMA R6, R8, -0.5, R6 ;  /* 0xbfe000000806782b */ /* 0x010fcc0000000006 */
[----:B--2---:R-:W-:Y:S01]  /*02f0*/  DFMA R10, R10, UR6, R16 ;  /* 0x000000060a0a7c2b */ /* 0x004fe20008000010 */
[----:B------:R-:W-:Y:S01]  /*0300*/  IMAD.MOV.U32 R17, RZ, RZ, RZ ;  /* 0x000000ffff117224 */ /* 0x000fe200078e00ff */
[----:B-1----:R-:W-:Y:S01]  /*0310*/  DFMA R14, R6, UR6, R14 ;  /* 0x00000006060e7c2b */ /* 0x002fe2000800000e */
[----:B---3--:R-:W-:Y:S10]  /*0320*/  BRA.U !UP0, `(.L_x_0) ;  /* 0x0000000108507547 */ /* 0x008ff4000b800000 */
[----:B------:R-:W-:Y:S01]  /*0330*/  BSSY.RECONVERGENT B0, `(.L_x_0) ;  /* 0x0000013000007945 */ /* 0x000fe20003800200 */
[----:B------:R-:W-:Y:S02]  /*0340*/  MOV R17, RZ ;  /* 0x000000ff00117202 */ /* 0x000fe40000000f00 */
[----:B------:R-:W-:Y:S02]  /*0350*/  CS2R R4, SRZ ;  /* 0x0000000000047805 */ /* 0x000fe4000001ff00 */
[----:B------:R-:W-:Y:S01]  /*0360*/  CS2R R6, SRZ ;  /* 0x0000000000067805 */ /* 0x000fe2000001ff00 */
[----:B------:R-:W0:Y:S01]  /*0370*/  LDCU UR6, c[0x0][0x3a8] ;  /* 0x00007500ff0677ac */ /* 0x000e220008000800 */
[----:B------:R-:W1:Y:S05]  /*0380*/  LDCU UR7, c[0x0][0x3a8] ;  /* 0x00007500ff0777ac */ /* 0x000e6a0008000800 */
.L_x_2:
[----:B------:R-:W-:Y:S02]  /*0390*/  DMUL R8, R6, R6 ;  /* 0x0000000606087228 */ /* 0x000fe40000000000 */
[----:B------:R-:W-:-:S08]  /*03a0*/  DMUL R12, R4, R4 ;  /* 0x00000004040c7228 */ /* 0x000fd00000000000 */
[----:B------:R-:W-:-:S08]  /*03b0*/  DADD R18, R8, R12 ;  /* 0x0000000008127229 */ /* 0x000fd0000000000c */
[----:B------:R-:W-:-:S14]  /*03c0*/  DSETP.GT.AND P0, PT, R18, 4, PT ;  /* 0x401000001200742a */ /* 0x000fdc0003f04000 */
[----:B------:R-:W-:Y:S05]  /*03d0*/  @P0 BRA `(.L_x_1) ;  /* 0x0000000000200947 */ /* 0x000fea0003800000 */
[----:B------:R-:W-:Y:S01]  /*03e0*/  VIADD R17, R17, 0x1 ;  /* 0x0000000111117836 */ /* 0x000fe20000000000 */
[----:B------:R-:W-:Y:S02]  /*03f0*/  DADD R6, R6, R6 ;  /* 0x0000000006067229 */ /* 0x000fe40000000006 */
[----:B------:R-:W-:Y:S02]  /*0400*/  DADD R8, R8, -R12 ;  /* 0x0000000008087229 */ /* 0x000fe4000000080c */
[----:B-1----:R-:W-:-:S04]  /*0410*/  ISETP.NE.AND P0, PT, R17, UR7, PT ;  /* 0x0000000711007c0c */ /* 0x002fc8000bf05270 */
[----:B------:R-:W-:Y:S02]  /*0420*/  DFMA R4, R6, R4, R10 ;  /* 0x000000040604722b */ /* 0x000fe4000000000a */
[----:B------:R-:W-:-:S07]  /*0430*/  DADD R6, R14, R8 ;  /* 0x000000000e067229 */ /* 0x000fce0000000008 */
[----:B------:R-:W-:Y:S05]  /*0440*/  @P0 BRA `(.L_x_2) ;  /* 0xfffffffc00d00947 */ /* 0x000fea000383ffff */
[----:B0-----:R-:W-:-:S07]  /*0450*/  MOV R17, UR6 ;  /* 0x0000000600117c02 */ /* 0x001fce0008000f00 */
.L_x_1:
[----:B01----:R-:W-:Y:S05]  /*0460*/  BSYNC.RECONVERGENT B0 ;  /* 0x0000000000007941 */ /* 0x003fea0003800200 */
.L_x_0:
[----:B------:R-:W0:Y:S02]  /*0470*/  LDC.64 R4, c[0x0][0x380] ;  /* 0x0000e000ff047b82 */ /* 0x000e240000000a00 */
[----:B0-----:R-:W-:-:S05]  /*0480*/  IMAD.WIDE R2, R3, 0x4, R4 ;  /* 0x0000000403027825 */ /* 0x001fca00078e0204 */
[----:B------:R-:W-:Y:S01]  /*0490*/  STG.E desc[UR4][R2.64], R17 ;  /* 0x0000001102007986 */ /* 0x000fe2000c101904 */
[----:B------:R-:W-:Y:S05]  /*04a0*/  EXIT ;  /* 0x000000000000794d */ /* 0x000fea0003800000 */
.L_x_3:
[----:B------:R-:W-:-:S00]  /*04b0*/  BRA `(.L_x_3) ;  /* 0xfffffffc00fc7947 */ /* 0x000fc0000383ffff */
[----:B------:R-:W-:-:S00]  /*04c0*/  NOP ;  /* 0x0000000000007918 */ /* 0x000fc00000000000 */
        /* <DEDUP_REMOVED lines=11> */
.L_x_4:


//--------------------- .nv.shared.reserved.0     --------------------------
	.section	.nv.shared.reserved.0,"aw",@nobits
	.weak		__nv_reservedSMEM_offset_0_alias
	.size		__nv_reservedSMEM_offset_0_alias, 0, 64
	.other		__nv_reservedSMEM_offset_0_alias,@"STO_CUDA_RESERVED_SHARED STV_DEFAULT"
__nv_reservedSMEM_offset_0_alias:
	.zero		0
	.zero		64


//--------------------- .nv.constant0._Z16mandelbrotKernelPiiidddi --------------------------
	.section	.nv.constant0._Z16mandelbrotKernelPiiidddi,"a",@progbits
	.sectionflags	@""
	.align	4
.nv.constant0._Z16mandelbrotKernelPiiidddi:
	.zero		940


//--------------------- SYMBOLS --------------------------

	.type		.nv.reservedSmem.offset0,@object
	.size		.nv.reservedSmem.offset0,0x4
